//
// Generated by NVIDIA NVVM Compiler
//
// Compiler Build ID: CL-36424714
// Cuda compilation tools, release 13.0, V13.0.88
// Based on NVVM 20.0.0
//

.version 9.0
.target sm_100
.address_size 64

	// .globl	_Z9warmingupPf

.visible .entry _Z9warmingupPf(
	.param .u64 .ptr .align 1 _Z9warmingupPf_param_0
)
{
	.reg .pred 	%p<2>;
	.reg .b32 	%r<6>;
	.reg .b32 	%f<2>;
	.reg .b64 	%rd<5>;

	ld.param.u64 	%rd1, [_Z9warmingupPf_param_0];
	cvta.to.global.u64 	%rd2, %rd1;
	mov.u32 	%r1, %ctaid.x;
	mov.u32 	%r2, %ntid.x;
	mov.u32 	%r3, %tid.x;
	mad.lo.s32 	%r4, %r1, %r2, %r3;
	and.b32  	%r5, %r4, 1;
	setp.eq.b32 	%p1, %r5, 1;
	selp.f32 	%f1, 0f43480000, 0f42C80000, %p1;
	mul.wide.s32 	%rd3, %r4, 4;
	add.s64 	%rd4, %rd2, %rd3;
	st.global.f32 	[%rd4], %f1;
	ret;

}
	// .globl	_Z10mathKernelPf
.visible .entry _Z10mathKernelPf(
	.param .u64 .ptr .align 1 _Z10mathKernelPf_param_0
)
{
	.reg .pred 	%p<2>;
	.reg .b32 	%r<6>;
	.reg .b32 	%f<2>;
	.reg .b64 	%rd<5>;

	ld.param.u64 	%rd1, [_Z10mathKernelPf_param_0];
	cvta.to.global.u64 	%rd2, %rd1;
	mov.u32 	%r1, %ctaid.x;
	mov.u32 	%r2, %ntid.x;
	mov.u32 	%r3, %tid.x;
	mad.lo.s32 	%r4, %r1, %r2, %r3;
	and.b32  	%r5, %r4, 1;
	setp.eq.b32 	%p1, %r5, 1;
	selp.f32 	%f1, 0f43480000, 0f42C80000, %p1;
	mul.wide.s32 	%rd3, %r4, 4;
	add.s64 	%rd4, %rd2, %rd3;
	st.global.f32 	[%rd4], %f1;
	ret;

}
	// .globl	_Z11mathKernel2Pf
.visible .entry _Z11mathKernel2Pf(
	.param .u64 .ptr .align 1 _Z11mathKernel2Pf_param_0
)
{
	.reg .pred 	%p<2>;
	.reg .b32 	%r<10>;
	.reg .b32 	%f<2>;
	.reg .b64 	%rd<5>;

	ld.param.u64 	%rd1, [_Z11mathKernel2Pf_param_0];
	cvta.to.global.u64 	%rd2, %rd1;
	mov.u32 	%r1, %ctaid.x;
	mov.u32 	%r2, %ntid.x;
	mov.u32 	%r3, %tid.x;
	mad.lo.s32 	%r4, %r1, %r2, %r3;
	shr.s32 	%r5, %r4, 31;
	shr.u32 	%r6, %r5, 27;
	add.s32 	%r7, %r4, %r6;
	shr.u32 	%r8, %r7, 5;
	and.b32  	%r9, %r8, 1;
	setp.eq.b32 	%p1, %r9, 1;
	selp.f32 	%f1, 0f43480000, 0f42C80000, %p1;
	mul.wide.s32 	%rd3, %r4, 4;
	add.s64 	%rd4, %rd2, %rd3;
	st.global.f32 	[%rd4], %f1;
	ret;

}
	// .globl	_Z11mathKernel3Pf
.visible .entry _Z11mathKernel3Pf(
	.param .u64 .ptr .align 1 _Z11mathKernel3Pf_param_0
)
{
	.reg .pred 	%p<2>;
	.reg .b32 	%r<6>;
	.reg .b32 	%f<2>;
	.reg .b64 	%rd<5>;

	ld.param.u64 	%rd1, [_Z11mathKernel3Pf_param_0];
	cvta.to.global.u64 	%rd2, %rd1;
	mov.u32 	%r1, %ctaid.x;
	mov.u32 	%r2, %ntid.x;
	mov.u32 	%r3, %tid.x;
	mad.lo.s32 	%r4, %r1, %r2, %r3;
	and.b32  	%r5, %r4, 1;
	setp.eq.b32 	%p1, %r5, 1;
	selp.f32 	%f1, 0f43480000, 0f42C80000, %p1;
	mul.wide.s32 	%rd3, %r4, 4;
	add.s64 	%rd4, %rd2, %rd3;
	st.global.f32 	[%rd4], %f1;
	ret;

}
	// .globl	_Z11mathKernel4Pf
.visible .entry _Z11mathKernel4Pf(
	.param .u64 .ptr .align 1 _Z11mathKernel4Pf_param_0
)
{
	.reg .b32 	%r<6>;
	.reg .b64 	%rd<5>;

	ld.param.u64 	%rd1, [_Z11mathKernel4Pf_param_0];
	cvta.to.global.u64 	%rd2, %rd1;
	mov.u32 	%r1, %ctaid.x;
	mov.u32 	%r2, %ntid.x;
	mov.u32 	%r3, %tid.x;
	mad.lo.s32 	%r4, %r1, %r2, %r3;
	mul.wide.s32 	%rd3, %r4, 4;
	add.s64 	%rd4, %rd2, %rd3;
	mov.b32 	%r5, 1128792064;
	st.global.u32 	[%rd4], %r5;
	ret;

}


// ===== COMPILED SASS (sm_100) =====

	.target	sm_100

	.elftype	@"ET_EXEC"


//--------------------- .note.nv.tkinfo           --------------------------
	.section	.note.nv.tkinfo,"",@"SHT_NOTE"
	.sectionflags	@"SHF_NOTE_NV_TKINFO"
	.tkinfo
        /*0018*/ 	.word	0x00000002
        /*0030*/ 	.string	""
        /*0030*/ 	.string	"ptxas"
        /*0030*/ 	.string	"Cuda compilation tools, release 13.0, V13.0.88"
        /*0030*/ 	.string	"Build cuda_13.0.r13.0/compiler.36424714_0"
        /*0030*/ 	.string	"-arch sm_100 -m 64 "



//--------------------- .note.nv.cuinfo           --------------------------
	.section	.note.nv.cuinfo,"",@"SHT_NOTE"
	.sectionflags	@"SHF_NOTE_NV_CUINFO"
        /*0018*/ 	.short	0x0002
        /*001a*/ 	.short	0x0064
        /*001c*/ 	.short	0x0082
	.zero		2


//--------------------- .nv.info                  --------------------------
	.section	.nv.info,"",@"SHT_CUDA_INFO"
	.align	4


	//----- nvinfo : EIATTR_REGCOUNT
	.align		4
        /*0000*/ 	.byte	0x04, 0x2f
        /*0002*/ 	.short	(.L_1 - .L_0)
	.align		4
.L_0:
        /*0004*/ 	.word	index@(_Z9warmingupPf)
        /*0008*/ 	.word	0x00000008


	//----- nvinfo : EIATTR_FRAME_SIZE
	.align		4
.L_1:
        /*000c*/ 	.byte	0x04, 0x11
        /*000e*/ 	.short	(.L_3 - .L_2)
	.align		4
.L_2:
        /*0010*/ 	.word	index@(_Z9warmingupPf)
        /*0014*/ 	.word	0x00000000


	//----- nvinfo : EIATTR_REGCOUNT
	.align		4
.L_3:
        /*0018*/ 	.byte	0x04, 0x2f
        /*001a*/ 	.short	(.L_5 - .L_4)
	.align		4
.L_4:
        /*001c*/ 	.word	index@(_Z10mathKernelPf)
        /*0020*/ 	.word	0x00000008


	//----- nvinfo : EIATTR_FRAME_SIZE
	.align		4
.L_5:
        /*0024*/ 	.byte	0x04, 0x11
        /*0026*/ 	.short	(.L_7 - .L_6)
	.align		4
.L_6:
        /*0028*/ 	.word	index@(_Z10mathKernelPf)
        /*002c*/ 	.word	0x00000000


	//----- nvinfo : EIATTR_REGCOUNT
	.align		4
.L_7:
        /*0030*/ 	.byte	0x04, 0x2f
        /*0032*/ 	.short	(.L_9 - .L_8)
	.align		4
.L_8:
        /*0034*/ 	.word	index@(_Z11mathKernel2Pf)
        /*0038*/ 	.word	0x00000008


	//----- nvinfo : EIATTR_FRAME_SIZE
	.align		4
.L_9:
        /*003c*/ 	.byte	0x04, 0x11
        /*003e*/ 	.short	(.L_11 - .L_10)
	.align		4
.L_10:
        /*0040*/ 	.word	index@(_Z11mathKernel2Pf)
        /*0044*/ 	.word	0x00000000


	//----- nvinfo : EIATTR_REGCOUNT
	.align		4
.L_11:
        /*0048*/ 	.byte	0x04, 0x2f
        /*004a*/ 	.short	(.L_13 - .L_12)
	.align		4
.L_12:
        /*004c*/ 	.word	index@(_Z11mathKernel3Pf)
        /*0050*/ 	.word	0x00000008


	//----- nvinfo : EIATTR_FRAME_SIZE
	.align		4
.L_13:
        /*0054*/ 	.byte	0x04, 0x11
        /*0056*/ 	.short	(.L_15 - .L_14)
	.align		4
.L_14:
        /*0058*/ 	.word	index@(_Z11mathKernel3Pf)
        /*005c*/ 	.word	0x00000000


	//----- nvinfo : EIATTR_REGCOUNT
	.align		4
.L_15:
        /*0060*/ 	.byte	0x04, 0x2f
        /*0062*/ 	.short	(.L_17 - .L_16)
	.align		4
.L_16:
        /*0064*/ 	.word	index@(_Z11mathKernel4Pf)
        /*0068*/ 	.word	0x0000000a


	//----- nvinfo : EIATTR_FRAME_SIZE
	.align		4
.L_17:
        /*006c*/ 	.byte	0x04, 0x11
        /*006e*/ 	.short	(.L_19 - .L_18)
	.align		4
.L_18:
        /*0070*/ 	.word	index@(_Z11mathKernel4Pf)
        /*0074*/ 	.word	0x00000000


	//----- nvinfo : EIATTR_MIN_STACK_SIZE
	.align		4
.L_19:
        /*0078*/ 	.byte	0x04, 0x12
        /*007a*/ 	.short	(.L_21 - .L_20)
	.align		4
.L_20:
        /*007c*/ 	.word	index@(_Z11mathKernel4Pf)
        /*0080*/ 	.word	0x00000000


	//----- nvinfo : EIATTR_MIN_STACK_SIZE
	.align		4
.L_21:
        /*0084*/ 	.byte	0x04, 0x12
        /*0086*/ 	.short	(.L_23 - .L_22)
	.align		4
.L_22:
        /*0088*/ 	.word	index@(_Z11mathKernel3Pf)
        /*008c*/ 	.word	0x00000000


	//----- nvinfo : EIATTR_MIN_STACK_SIZE
	.align		4
.L_23:
        /*0090*/ 	.byte	0x04, 0x12
        /*0092*/ 	.short	(.L_25 - .L_24)
	.align		4
.L_24:
        /*0094*/ 	.word	index@(_Z11mathKernel2Pf)
        /*0098*/ 	.word	0x00000000


	//----- nvinfo : EIATTR_MIN_STACK_SIZE
	.align		4
.L_25:
        /*009c*/ 	.byte	0x04, 0x12
        /*009e*/ 	.short	(.L_27 - .L_26)
	.align		4
.L_26:
        /*00a0*/ 	.word	index@(_Z10mathKernelPf)
        /*00a4*/ 	.word	0x00000000


	//----- nvinfo : EIATTR_MIN_STACK_SIZE
	.align		4
.L_27:
        /*00a8*/ 	.byte	0x04, 0x12
        /*00aa*/ 	.short	(.L_29 - .L_28)
	.align		4
.L_28:
        /*00ac*/ 	.word	index@(_Z9warmingupPf)
        /*00b0*/ 	.word	0x00000000
.L_29:


//--------------------- .nv.compat                --------------------------
	.section	.nv.compat,"",@"SHT_CUDA_COMPAT_INFO"
	.align	4
        /*0000*/ 	.byte	0x02, 0x09, 0x00, 0x00, 0x02, 0x02, 0x01, 0x00, 0x02, 0x05, 0x05, 0x00, 0x03, 0x07, 0x01, 0x01
        /*0010*/ 	.byte	0x02, 0x03, 0x00, 0x00, 0x02, 0x06, 0x01, 0x00, 0x04, 0x0b, 0x08, 0x00, 0x09, 0x00, 0x00, 0x00
        /*0020*/ 	.byte	0x00, 0x00, 0x00, 0x00


//--------------------- .nv.info._Z11mathKernel4Pf --------------------------
	.section	.nv.info._Z11mathKernel4Pf,"",@"SHT_CUDA_INFO"
	.sectionflags	@""
	.align	4


	//----- nvinfo : EIATTR_CUDA_API_VERSION
	.align		4
        /*0000*/ 	.byte	0x04, 0x37
        /*0002*/ 	.short	(.L_31 - .L_30)
.L_30:
        /*0004*/ 	.word	0x00000082


	//----- nvinfo : EIATTR_KPARAM_INFO
	.align		4
.L_31:
        /*0008*/ 	.byte	0x04, 0x17
        /*000a*/ 	.short	(.L_33 - .L_32)
.L_32:
        /*000c*/ 	.word	0x00000000
        /*0010*/ 	.short	0x0000
        /*0012*/ 	.short	0x0000
        /*0014*/ 	.byte	0x00, 0xf5, 0x21, 0x00


	//----- nvinfo : EIATTR_SPARSE_MMA_MASK
	.align		4
.L_33:
        /*0018*/ 	.byte	0x03, 0x50
        /*001a*/ 	.short	0x0000


	//----- nvinfo : EIATTR_MAXREG_COUNT
	.align		4
        /*001c*/ 	.byte	0x03, 0x1b
        /*001e*/ 	.short	0x00ff


	//----- nvinfo : EIATTR_MERCURY_ISA_VERSION
	.align		4
        /*0020*/ 	.byte	0x03, 0x5f
        /*0022*/ 	.short	0x0101


	//----- nvinfo : EIATTR_VRC_CTA_INIT_COUNT
	.align		4
        /*0024*/ 	.byte	0x02, 0x4a
	.zero		1
	.zero		1


	//----- nvinfo : EIATTR_EXIT_INSTR_OFFSETS
	.align		4
        /*0028*/ 	.byte	0x04, 0x1c
        /*002a*/ 	.short	(.L_35 - .L_34)


	//   ....[0]....
.L_34:
        /*002c*/ 	.word	0x000000a0


	//----- nvinfo : EIATTR_CBANK_PARAM_SIZE
	.align		4
.L_35:
        /*0030*/ 	.byte	0x03, 0x19
        /*0032*/ 	.short	0x0008


	//----- nvinfo : EIATTR_PARAM_CBANK
	.align		4
        /*0034*/ 	.byte	0x04, 0x0a
        /*0036*/ 	.short	(.L_37 - .L_36)
	.align		4
.L_36:
        /*0038*/ 	.word	index@(.nv.constant0._Z11mathKernel4Pf)
        /*003c*/ 	.short	0x0380
        /*003e*/ 	.short	0x0008


	//----- nvinfo : EIATTR_SW_WAR
	.align		4
.L_37:
        /*0040*/ 	.byte	0x04, 0x36
        /*0042*/ 	.short	(.L_39 - .L_38)
.L_38:
        /*0044*/ 	.word	0x00000008
.L_39:


//--------------------- .nv.info._Z11mathKernel3Pf --------------------------
	.section	.nv.info._Z11mathKernel3Pf,"",@"SHT_CUDA_INFO"
	.sectionflags	@""
	.align	4


	//----- nvinfo : EIATTR_CUDA_API_VERSION
	.align		4
        /*0000*/ 	.byte	0x04, 0x37
        /*0002*/ 	.short	(.L_41 - .L_40)
.L_40:
        /*0004*/ 	.word	0x00000082


	//----- nvinfo : EIATTR_KPARAM_INFO
	.align		4
.L_41:
        /*0008*/ 	.byte	0x04, 0x17
        /*000a*/ 	.short	(.L_43 - .L_42)
.L_42:
        /*000c*/ 	.word	0x00000000
        /*0010*/ 	.short	0x0000
        /*0012*/ 	.short	0x0000
        /*0014*/ 	.byte	0x00, 0xf5, 0x21, 0x00


	//----- nvinfo : EIATTR_SPARSE_MMA_MASK
	.align		4
.L_43:
        /*0018*/ 	.byte	0x03, 0x50
        /*001a*/ 	.short	0x0000


	//----- nvinfo : EIATTR_MAXREG_COUNT
	.align		4
        /*001c*/ 	.byte	0x03, 0x1b
        /*001e*/ 	.short	0x00ff


	//----- nvinfo : EIATTR_MERCURY_ISA_VERSION
	.align		4
        /*0020*/ 	.byte	0x03, 0x5f
        /*0022*/ 	.short	0x0101


	//----- nvinfo : EIATTR_VRC_CTA_INIT_COUNT
	.align		4
        /*0024*/ 	.byte	0x02, 0x4a
	.zero		1
	.zero		1


	//----- nvinfo : EIATTR_EXIT_INSTR_OFFSETS
	.align		4
        /*0028*/ 	.byte	0x04, 0x1c
        /*002a*/ 	.short	(.L_45 - .L_44)


	//   ....[0]....
.L_44:
        /*002c*/ 	.word	0x000000d0


	//----- nvinfo : EIATTR_CBANK_PARAM_SIZE
	.align		4
.L_45:
        /*0030*/ 	.byte	0x03, 0x19
        /*0032*/ 	.short	0x0008


	//----- nvinfo : EIATTR_PARAM_CBANK
	.align		4
        /*0034*/ 	.byte	0x04, 0x0a
        /*0036*/ 	.short	(.L_47 - .L_46)
	.align		4
.L_46:
        /*0038*/ 	.word	index@(.nv.constant0._Z11mathKernel3Pf)
        /*003c*/ 	.short	0x0380
        /*003e*/ 	.short	0x0008


	//----- nvinfo : EIATTR_SW_WAR
	.align		4
.L_47:
        /*0040*/ 	.byte	0x04, 0x36
        /*0042*/ 	.short	(.L_49 - .L_48)
.L_48:
        /*0044*/ 	.word	0x00000008
.L_49:


//--------------------- .nv.info._Z11mathKernel2Pf --------------------------
	.section	.nv.info._Z11mathKernel2Pf,"",@"SHT_CUDA_INFO"
	.sectionflags	@""
	.align	4


	//----- nvinfo : EIATTR_CUDA_API_VERSION
	.align		4
        /*0000*/ 	.byte	0x04, 0x37
        /*0002*/ 	.short	(.L_51 - .L_50)
.L_50:
        /*0004*/ 	.word	0x00000082


	//----- nvinfo : EIATTR_KPARAM_INFO
	.align		4
.L_51:
        /*0008*/ 	.byte	0x04, 0x17
        /*000a*/ 	.short	(.L_53 - .L_52)
.L_52:
        /*000c*/ 	.word	0x00000000
        /*0010*/ 	.short	0x0000
        /*0012*/ 	.short	0x0000
        /*0014*/ 	.byte	0x00, 0xf5, 0x21, 0x00


	//----- nvinfo : EIATTR_SPARSE_MMA_MASK
	.align		4
.L_53:
        /*0018*/ 	.byte	0x03, 0x50
        /*001a*/ 	.short	0x0000


	//----- nvinfo : EIATTR_MAXREG_COUNT
	.align		4
        /*001c*/ 	.byte	0x03, 0x1b
        /*001e*/ 	.short	0x00ff


	//----- nvinfo : EIATTR_MERCURY_ISA_VERSION
	.align		4
        /*0020*/ 	.byte	0x03, 0x5f
        /*0022*/ 	.short	0x0101


	//----- nvinfo : EIATTR_VRC_CTA_INIT_COUNT
	.align		4
        /*0024*/ 	.byte	0x02, 0x4a
	.zero		1
	.zero		1


	//----- nvinfo : EIATTR_EXIT_INSTR_OFFSETS
	.align		4
        /*0028*/ 	.byte	0x04, 0x1c
        /*002a*/ 	.short	(.L_55 - .L_54)


	//   ....[0]....
.L_54:
        /*002c*/ 	.word	0x00000100


	//----- nvinfo : EIATTR_CBANK_PARAM_SIZE
	.align		4
.L_55:
        /*0030*/ 	.byte	0x03, 0x19
        /*0032*/ 	.short	0x0008


	//----- nvinfo : EIATTR_PARAM_CBANK
	.align		4
        /*0034*/ 	.byte	0x04, 0x0a
        /*0036*/ 	.short	(.L_57 - .L_56)
	.align		4
.L_56:
        /*0038*/ 	.word	index@(.nv.constant0._Z11mathKernel2Pf)
        /*003c*/ 	.short	0x0380
        /*003e*/ 	.short	0x0008


	//----- nvinfo : EIATTR_SW_WAR
	.align		4
.L_57:
        /*0040*/ 	.byte	0x04, 0x36
        /*0042*/ 	.short	(.L_59 - .L_58)
.L_58:
        /*0044*/ 	.word	0x00000008
.L_59:


//--------------------- .nv.info._Z10mathKernelPf --------------------------
	.section	.nv.info._Z10mathKernelPf,"",@"SHT_CUDA_INFO"
	.sectionflags	@""
	.align	4


	//----- nvinfo : EIATTR_CUDA_API_VERSION
	.align		4
        /*0000*/ 	.byte	0x04, 0x37
        /*0002*/ 	.short	(.L_61 - .L_60)
.L_60:
        /*0004*/ 	.word	0x00000082


	//----- nvinfo : EIATTR_KPARAM_INFO
	.align		4
.L_61:
        /*0008*/ 	.byte	0x04, 0x17
        /*000a*/ 	.short	(.L_63 - .L_62)
.L_62:
        /*000c*/ 	.word	0x00000000
        /*0010*/ 	.short	0x0000
        /*0012*/ 	.short	0x0000
        /*0014*/ 	.byte	0x00, 0xf5, 0x21, 0x00


	//----- nvinfo : EIATTR_SPARSE_MMA_MASK
	.align		4
.L_63:
        /*0018*/ 	.byte	0x03, 0x50
        /*001a*/ 	.short	0x0000


	//----- nvinfo : EIATTR_MAXREG_COUNT
	.align		4
        /*001c*/ 	.byte	0x03, 0x1b
        /*001e*/ 	.short	0x00ff


	//----- nvinfo : EIATTR_MERCURY_ISA_VERSION
	.align		4
        /*0020*/ 	.byte	0x03, 0x5f
        /*0022*/ 	.short	0x0101


	//----- nvinfo : EIATTR_VRC_CTA_INIT_COUNT
	.align		4
        /*0024*/ 	.byte	0x02, 0x4a
	.zero		1
	.zero		1


	//----- nvinfo : EIATTR_EXIT_INSTR_OFFSETS
	.align		4
        /*0028*/ 	.byte	0x04, 0x1c
        /*002a*/ 	.short	(.L_65 - .L_64)


	//   ....[0]....
.L_64:
        /*002c*/ 	.word	0x000000d0


	//----- nvinfo : EIATTR_CBANK_PARAM_SIZE
	.align		4
.L_65:
        /*0030*/ 	.byte	0x03, 0x19
        /*0032*/ 	.short	0x0008


	//----- nvinfo : EIATTR_PARAM_CBANK
	.align		4
        /*0034*/ 	.byte	0x04, 0x0a
        /*0036*/ 	.short	(.L_67 - .L_66)
	.align		4
.L_66:
        /*0038*/ 	.word	index@(.nv.constant0._Z10mathKernelPf)
        /*003c*/ 	.short	0x0380
        /*003e*/ 	.short	0x0008


	//----- nvinfo : EIATTR_SW_WAR
	.align		4
.L_67:
        /*0040*/ 	.byte	0x04, 0x36
        /*0042*/ 	.short	(.L_69 - .L_68)
.L_68:
        /*0044*/ 	.word	0x00000008
.L_69:


//--------------------- .nv.info._Z9warmingupPf   --------------------------
	.section	.nv.info._Z9warmingupPf,"",@"SHT_CUDA_INFO"
	.sectionflags	@""
	.align	4


	//----- nvinfo : EIATTR_CUDA_API_VERSION
	.align		4
        /*0000*/ 	.byte	0x04, 0x37
        /*0002*/ 	.short	(.L_71 - .L_70)
.L_70:
        /*0004*/ 	.word	0x00000082


	//----- nvinfo : EIATTR_KPARAM_INFO
	.align		4
.L_71:
        /*0008*/ 	.byte	0x04, 0x17
        /*000a*/ 	.short	(.L_73 - .L_72)
.L_72:
        /*000c*/ 	.word	0x00000000
        /*0010*/ 	.short	0x0000
        /*0012*/ 	.short	0x0000
        /*0014*/ 	.byte	0x00, 0xf5, 0x21, 0x00


	//----- nvinfo : EIATTR_SPARSE_MMA_MASK
	.align		4
.L_73:
        /*0018*/ 	.byte	0x03, 0x50
        /*001a*/ 	.short	0x0000


	//----- nvinfo : EIATTR_MAXREG_COUNT
	.align		4
        /*001c*/ 	.byte	0x03, 0x1b
        /*001e*/ 	.short	0x00ff


	//----- nvinfo : EIATTR_MERCURY_ISA_VERSION
	.align		4
        /*0020*/ 	.byte	0x03, 0x5f
        /*0022*/ 	.short	0x0101


	//----- nvinfo : EIATTR_VRC_CTA_INIT_COUNT
	.align		4
        /*0024*/ 	.byte	0x02, 0x4a
	.zero		1
	.zero		1


	//----- nvinfo : EIATTR_EXIT_INSTR_OFFSETS
	.align		4
        /*0028*/ 	.byte	0x04, 0x1c
        /*002a*/ 	.short	(.L_75 - .L_74)


	//   ....[0]....
.L_74:
        /*002c*/ 	.word	0x000000d0


	//----- nvinfo : EIATTR_CBANK_PARAM_SIZE
	.align		4
.L_75:
        /*0030*/ 	.byte	0x03, 0x19
        /*0032*/ 	.short	0x0008


	//----- nvinfo : EIATTR_PARAM_CBANK
	.align		4
        /*0034*/ 	.byte	0x04, 0x0a
        /*0036*/ 	.short	(.L_77 - .L_76)
	.align		4
.L_76:
        /*0038*/ 	.word	index@(.nv.constant0._Z9warmingupPf)
        /*003c*/ 	.short	0x0380
        /*003e*/ 	.short	0x0008


	//----- nvinfo : EIATTR_SW_WAR
	.align		4
.L_77:
        /*0040*/ 	.byte	0x04, 0x36
        /*0042*/ 	.short	(.L_79 - .L_78)
.L_78:
        /*0044*/ 	.word	0x00000008
.L_79:


//--------------------- .nv.callgraph             --------------------------
	.section	.nv.callgraph,"",@"SHT_CUDA_CALLGRAPH"
	.align	4
	.sectionentsize	8
	.align		4
        /*0000*/ 	.word	0x00000000
	.align		4
        /*0004*/ 	.word	0xffffffff
	.align		4
        /*0008*/ 	.word	0x00000000
	.align		4
        /*000c*/ 	.word	0xfffffffe
	.align		4
        /*0010*/ 	.word	0x00000000
	.align		4
        /*0014*/ 	.word	0xfffffffd
	.align		4
        /*0018*/ 	.word	0x00000000
	.align		4
        /*001c*/ 	.word	0xfffffffc


//--------------------- .text._Z11mathKernel4Pf   --------------------------
	.section	.text._Z11mathKernel4Pf,"ax",@progbits
	.align	128
        .global         _Z11mathKernel4Pf
        .type           _Z11mathKernel4Pf,@function
        .size           _Z11mathKernel4Pf,(.L_x_5 - _Z11mathKernel4Pf)
        .other          _Z11mathKernel4Pf,@"STO_CUDA_ENTRY STV_DEFAULT"
_Z11mathKernel4Pf:
.text._Z11mathKernel4Pf:
[----:B------:R-:W-:Y:S01]  /*0000*/  LDC R1, c[0x0][0x37c] ;  /* 0x0000df00ff017b82 */ /* 0x000fe20000000800 */
[----:B------:R-:W0:Y:S07]  /*0010*/  S2R R0, SR_TID.X ;  /* 0x0000000000007919 */ /* 0x000e2e0000002100 */
[----:B------:R-:W0:Y:S01]  /*0020*/  S2UR UR6, SR_CTAID.X ;  /* 0x00000000000679c3 */ /* 0x000e220000002500 */
[----:B------:R-:W1:Y:S01]  /*0030*/  LDCU.64 UR4, c[0x0][0x358] ;  /* 0x00006b00ff0477ac */ /* 0x000e620008000a00 */
[----:B------:R-:W-:-:S06]  /*0040*/  HFMA2 R7, -RZ, RZ, 3.640625, 0 ;  /* 0x43480000ff077431 */ /* 0x000fcc00000001ff */
[----:B------:R-:W0:Y:S08]  /*0050*/  LDC R5, c[0x0][0x360] ;  /* 0x0000d800ff057b82 */ /* 0x000e300000000800 */
[----:B------:R-:W2:Y:S01]  /*0060*/  LDC.64 R2, c[0x0][0x380] ;  /* 0x0000e000ff027b82 */ /* 0x000ea20000000a00 */
[----:B0-----:R-:W-:-:S04]  /*0070*/  IMAD R5, R5, UR6, R0 ;  /* 0x0000000605057c24 */ /* 0x001fc8000f8e0200 */
[----:B--2---:R-:W-:-:S05]  /*0080*/  IMAD.WIDE R2, R5, 0x4, R2 ;  /* 0x0000000405027825 */ /* 0x004fca00078e0202 */
[----:B-1----:R-:W-:Y:S01]  /*0090*/  STG.E desc[UR4][R2.64], R7 ;  /* 0x0000000702007986 */ /* 0x002fe2000c101904 */
[----:B------:R-:W-:Y:S05]  /*00a0*/  EXIT ;  /* 0x000000000000794d */ /* 0x000fea0003800000 */
.L_x_0:
[----:B------:R-:W-:-:S00]  /*00b0*/  BRA `(.L_x_0) ;  /* 0xfffffffc00fc7947 */ /* 0x000fc0000383ffff */
[----:B------:R-:W-:-:S00]  /*00c0*/  NOP ;  /* 0x0000000000007918 */ /* 0x000fc00000000000 */
        /* <DEDUP_REMOVED lines=11> */
.L_x_5:


//--------------------- .text._Z11mathKernel3Pf   --------------------------
	.section	.text._Z11mathKernel3Pf,"ax",@progbits
	.align	128
        .global         _Z11mathKernel3Pf
        .type           _Z11mathKernel3Pf,@function
        .size           _Z11mathKernel3Pf,(.L_x_6 - _Z11mathKernel3Pf)
        .other          _Z11mathKernel3Pf,@"STO_CUDA_ENTRY STV_DEFAULT"
_Z11mathKernel3Pf:
.text._Z11mathKernel3Pf:
[----:B------:R-:W-:Y:S01]  /*0000*/  LDC R1, c[0x0][0x37c] ;  /* 0x0000df00ff017b82 */ /* 0x000fe20000000800 */
[----:B------:R-:W0:Y:S07]  /*0010*/  S2R R0, SR_TID.X ;  /* 0x0000000000007919 */ /* 0x000e2e0000002100 */
[----:B------:R-:W0:Y:S08]  /*0020*/  S2UR UR4, SR_CTAID.X ;  /* 0x00000000000479c3 */ /* 0x000e300000002500 */
[----:B------:R-:W0:Y:S08]  /*0030*/  LDC R5, c[0x0][0x360] ;  /* 0x0000d800ff057b82 */ /* 0x000e300000000800 */
[----:B------:R-:W1:Y:S01]  /*0040*/  LDC.64 R2, c[0x0][0x380] ;  /* 0x0000e000ff027b82 */ /* 0x000e620000000a00 */
[----:B0-----:R-:W-:Y:S01]  /*0050*/  IMAD R5, R5, UR4, R0 ;  /* 0x0000000405057c24 */ /* 0x001fe2000f8e0200 */
[----:B------:R-:W0:Y:S04]  /*0060*/  LDCU.64 UR4, c[0x0][0x358] ;  /* 0x00006b00ff0477ac */ /* 0x000e280008000a00 */
[C---:B------:R-:W-:Y:S01]  /*0070*/  LOP3.LUT R0, R5.reuse, 0x1, RZ, 0xc0, !PT ;  /* 0x0000000105007812 */ /* 0x040fe200078ec0ff */
[----:B-1----:R-:W-:-:S03]  /*0080*/  IMAD.WIDE R2, R5, 0x4, R2 ;  /* 0x0000000405027825 */ /* 0x002fc600078e0202 */
[----:B------:R-:W-:Y:S01]  /*0090*/  ISETP.NE.U32.AND P0, PT, R0, 0x1, PT ;  /* 0x000000010000780c */ /* 0x000fe20003f05070 */
[----:B------:R-:W-:-:S05]  /*00a0*/  HFMA2 R0, -RZ, RZ, 3.640625, 0 ;  /* 0x43480000ff007431 */ /* 0x000fca00000001ff */
[----:B------:R-:W-:-:S05]  /*00b0*/  FSEL R5, R0, 100, !P0 ;  /* 0x42c8000000057808 */ /* 0x000fca0004000000 */
[----:B0-----:R-:W-:Y:S01]  /*00c0*/  STG.E desc[UR4][R2.64], R5 ;  /* 0x0000000502007986 */ /* 0x001fe2000c101904 */
[----:B------:R-:W-:Y:S05]  /*00d0*/  EXIT ;  /* 0x000000000000794d */ /* 0x000fea0003800000 */
.L_x_1:
        /* <DEDUP_REMOVED lines=10> */
.L_x_6:


//--------------------- .text._Z11mathKernel2Pf   --------------------------
	.section	.text._Z11mathKernel2Pf,"ax",@progbits
	.align	128
        .global         _Z11mathKernel2Pf
        .type           _Z11mathKernel2Pf,@function
        .size           _Z11mathKernel2Pf,(.L_x_7 - _Z11mathKernel2Pf)
        .other          _Z11mathKernel2Pf,@"STO_CUDA_ENTRY STV_DEFAULT"
_Z11mathKernel2Pf:
.text._Z11mathKernel2Pf:
[----:B------:R-:W-:Y:S01]  /*0000*/  LDC R1, c[0x0][0x37c] ;  /* 0x0000df00ff017b82 */ /* 0x000fe20000000800 */
[----:B------:R-:W0:Y:S07]  /*0010*/  S2R R0, SR_TID.X ;  /* 0x0000000000007919 */ /* 0x000e2e0000002100 */
[----:B------:R-:W0:Y:S08]  /*0020*/  S2UR UR4, SR_CTAID.X ;  /* 0x00000000000479c3 */ /* 0x000e300000002500 */
[----:B------:R-:W0:Y:S08]  /*0030*/  LDC R5, c[0x0][0x360] ;  /* 0x0000d800ff057b82 */ /* 0x000e300000000800 */
[----:B------:R-:W1:Y:S01]  /*0040*/  LDC.64 R2, c[0x0][0x380] ;  /* 0x0000e000ff027b82 */ /* 0x000e620000000a00 */
[----:B0-----:R-:W-:Y:S01]  /*0050*/  IMAD R5, R5, UR4, R0 ;  /* 0x0000000405057c24 */ /* 0x001fe2000f8e0200 */
[----:B------:R-:W0:Y:S04]  /*0060*/  LDCU.64 UR4, c[0x0][0x358] ;  /* 0x00006b00ff0477ac */ /* 0x000e280008000a00 */
[----:B------:R-:W-:Y:S01]  /*0070*/  SHF.R.S32.HI R0, RZ, 0x1f, R5 ;  /* 0x0000001fff007819 */ /* 0x000fe20000011405 */
[----:B-1----:R-:W-:-:S03]  /*0080*/  IMAD.WIDE R2, R5, 0x4, R2 ;  /* 0x0000000405027825 */ /* 0x002fc600078e0202 */
[----:B------:R-:W-:-:S04]  /*0090*/  LEA.HI R0, R0, R5, RZ, 0x5 ;  /* 0x0000000500007211 */ /* 0x000fc800078f28ff */
[----:B------:R-:W-:-:S04]  /*00a0*/  SHF.R.U32.HI R0, RZ, 0x5, R0 ;  /* 0x00000005ff007819 */ /* 0x000fc80000011600 */
[----:B------:R-:W-:-:S04]  /*00b0*/  LOP3.LUT R0, R0, 0x1, RZ, 0xc0, !PT ;  /* 0x0000000100007812 */ /* 0x000fc800078ec0ff */
[----:B------:R-:W-:Y:S01]  /*00c0*/  ISETP.NE.U32.AND P0, PT, R0, 0x1, PT ;  /* 0x000000010000780c */ /* 0x000fe20003f05070 */
[----:B------:R-:W-:-:S05]  /*00d0*/  IMAD.MOV.U32 R0, RZ, RZ, 0x43480000 ;  /* 0x43480000ff007424 */ /* 0x000fca00078e00ff */
[----:B------:R-:W-:-:S05]  /*00e0*/  FSEL R5, R0, 100, !P0 ;  /* 0x42c8000000057808 */ /* 0x000fca0004000000 */
[----:B0-----:R-:W-:Y:S01]  /*00f0*/  STG.E desc[UR4][R2.64], R5 ;  /* 0x0000000502007986 */ /* 0x001fe2000c101904 */
[----:B------:R-:W-:Y:S05]  /*0100*/  EXIT ;  /* 0x000000000000794d */ /* 0x000fea0003800000 */
.L_x_2:
        /* <DEDUP_REMOVED lines=15> */
.L_x_7:


//--------------------- .text._Z10mathKernelPf    --------------------------
	.section	.text._Z10mathKernelPf,"ax",@progbits
	.align	128
        .global         _Z10mathKernelPf
        .type           _Z10mathKernelPf,@function
        .size           _Z10mathKernelPf,(.L_x_8 - _Z10mathKernelPf)
        .other          _Z10mathKernelPf,@"STO_CUDA_ENTRY STV_DEFAULT"
_Z10mathKernelPf:
.text._Z10mathKernelPf:
        /* <DEDUP_REMOVED lines=14> */
.L_x_3:
        /* <DEDUP_REMOVED lines=10> */
.L_x_8:


//--------------------- .text._Z9warmingupPf      --------------------------
	.section	.text._Z9warmingupPf,"ax",@progbits
	.align	128
        .global         _Z9warmingupPf
        .type           _Z9warmingupPf,@function
        .size           _Z9warmingupPf,(.L_x_9 - _Z9warmingupPf)
        .other          _Z9warmingupPf,@"STO_CUDA_ENTRY STV_DEFAULT"
_Z9warmingupPf:
.text._Z9warmingupPf:
        /* <DEDUP_REMOVED lines=14> */
.L_x_4:
        /* <DEDUP_REMOVED lines=10> */
.L_x_9:


//--------------------- .nv.shared.reserved.0     --------------------------
	.section	.nv.shared.reserved.0,"aw",@nobits
	.weak		__nv_reservedSMEM_offset_0_alias
	.size		__nv_reservedSMEM_offset_0_alias, 0, 64
	.other		__nv_reservedSMEM_offset_0_alias,@"STO_CUDA_RESERVED_SHARED STV_DEFAULT"
__nv_reservedSMEM_offset_0_alias:
	.zero		0
	.zero		64


//--------------------- .nv.constant0._Z11mathKernel4Pf --------------------------
	.section	.nv.constant0._Z11mathKernel4Pf,"a",@progbits
	.sectionflags	@""
	.align	4
.nv.constant0._Z11mathKernel4Pf:
	.zero		904


//--------------------- .nv.constant0._Z11mathKernel3Pf --------------------------
	.section	.nv.constant0._Z11mathKernel3Pf,"a",@progbits
	.sectionflags	@""
	.align	4
.nv.constant0._Z11mathKernel3Pf:
	.zero		904


//--------------------- .nv.constant0._Z11mathKernel2Pf --------------------------
	.section	.nv.constant0._Z11mathKernel2Pf,"a",@progbits
	.sectionflags	@""
	.align	4
.nv.constant0._Z11mathKernel2Pf:
	.zero		904


//--------------------- .nv.constant0._Z10mathKernelPf --------------------------
	.section	.nv.constant0._Z10mathKernelPf,"a",@progbits
	.sectionflags	@""
	.align	4
.nv.constant0._Z10mathKernelPf:
	.zero		904


//--------------------- .nv.constant0._Z9warmingupPf --------------------------
	.section	.nv.constant0._Z9warmingupPf,"a",@progbits
	.sectionflags	@""
	.align	4
.nv.constant0._Z9warmingupPf:
	.zero		904


//--------------------- SYMBOLS --------------------------

	.type		.nv.reservedSmem.offset0,@object
	.size		.nv.reservedSmem.offset0,0x4
